	.headerflags	@"EF_CUDA_TEXMODE_UNIFIED EF_CUDA_64BIT_ADDRESS EF_CUDA_ACCELERATORS EF_CUDA_SM90 EF_CUDA_VIRTUAL_SM(EF_CUDA_SM90)"
	.elftype	@"ET_EXEC"


//--------------------- .nv.info                  --------------------------
	.section	.nv.info,"",@"SHT_CUDA_INFO"
	.align	4


	//----- nvinfo : EIATTR_REGCOUNT
	.align		4
        /*0000*/ 	.byte	0x04, 0x2f
        /*0002*/ 	.short	(.L_1 - .L_0)
	.align		4
.L_0:
        /*0004*/ 	.word	index@(triton_poi_fused_native_layer_norm_20)
        /*0008*/ 	.word	0x00000018


	//----- nvinfo : EIATTR_MIN_STACK_SIZE
	.align		4
.L_1:
        /*000c*/ 	.byte	0x04, 0x12
        /*000e*/ 	.short	(.L_3 - .L_2)
	.align		4
.L_2:
        /*0010*/ 	.word	index@(triton_poi_fused_native_layer_norm_20)
        /*0014*/ 	.word	0x00000000


	//----- nvinfo : EIATTR_FRAME_SIZE
	.align		4
.L_3:
        /*0018*/ 	.byte	0x04, 0x11
        /*001a*/ 	.short	(.L_5 - .L_4)
	.align		4
.L_4:
        /*001c*/ 	.word	index@(triton_poi_fused_native_layer_norm_20)
        /*0020*/ 	.word	0x00000000


	//----- nvinfo : EIATTR_MIN_STACK_SIZE
	.align		4
.L_5:
        /*0024*/ 	.byte	0x04, 0x12
        /*0026*/ 	.short	(.L_7 - .L_6)
	.align		4
.L_6:
        /*0028*/ 	.word	index@(triton_poi_fused_native_layer_norm_20)
        /*002c*/ 	.word	0x00000000
.L_7:


//--------------------- .nv.info.triton_poi_fused_native_layer_norm_20 --------------------------
	.section	.nv.info.triton_poi_fused_native_layer_norm_20,"",@"SHT_CUDA_INFO"
	.sectionflags	@""
	.align	4


	//----- nvinfo : EIATTR_CUDA_API_VERSION
	.align		4
        /*0000*/ 	.byte	0x04, 0x37
        /*0002*/ 	.short	(.L_9 - .L_8)
.L_8:
        /*0004*/ 	.word	0x0000007c


	//----- nvinfo : EIATTR_KPARAM_INFO
	.align		4
.L_9:
        /*0008*/ 	.byte	0x04, 0x17
        /*000a*/ 	.short	(.L_11 - .L_10)
.L_10:
        /*000c*/ 	.word	0x00000000
        /*0010*/ 	.short	0x0006
        /*0012*/ 	.short	0x0030
        /*0014*/ 	.byte	0x00, 0xf0, 0x11, 0x00


	//----- nvinfo : EIATTR_KPARAM_INFO
	.align		4
.L_11:
        /*0018*/ 	.byte	0x04, 0x17
        /*001a*/ 	.short	(.L_13 - .L_12)
.L_12:
        /*001c*/ 	.word	0x00000000
        /*0020*/ 	.short	0x0005
        /*0022*/ 	.short	0x0028
        /*0024*/ 	.byte	0x00, 0xf4, 0x21, 0x00


	//----- nvinfo : EIATTR_KPARAM_INFO
	.align		4
.L_13:
        /*0028*/ 	.byte	0x04, 0x17
        /*002a*/ 	.short	(.L_15 - .L_14)
.L_14:
        /*002c*/ 	.word	0x00000000
        /*0030*/ 	.short	0x0004
        /*0032*/ 	.short	0x0020
        /*0034*/ 	.byte	0x00, 0xf4, 0x21, 0x00


	//----- nvinfo : EIATTR_KPARAM_INFO
	.align		4
.L_15:
        /*0038*/ 	.byte	0x04, 0x17
        /*003a*/ 	.short	(.L_17 - .L_16)
.L_16:
        /*003c*/ 	.word	0x00000000
        /*0040*/ 	.short	0x0003
        /*0042*/ 	.short	0x0018
        /*0044*/ 	.byte	0x00, 0xf4, 0x21, 0x00


	//----- nvinfo : EIATTR_KPARAM_INFO
	.align		4
.L_17:
        /*0048*/ 	.byte	0x04, 0x17
        /*004a*/ 	.short	(.L_19 - .L_18)
.L_18:
        /*004c*/ 	.word	0x00000000
        /*0050*/ 	.short	0x0002
        /*0052*/ 	.short	0x0010
        /*0054*/ 	.byte	0x00, 0xf4, 0x21, 0x00


	//----- nvinfo : EIATTR_KPARAM_INFO
	.align		4
.L_19:
        /*0058*/ 	.byte	0x04, 0x17
        /*005a*/ 	.short	(.L_21 - .L_20)
.L_20:
        /*005c*/ 	.word	0x00000000
        /*0060*/ 	.short	0x0001
        /*0062*/ 	.short	0x0008
        /*0064*/ 	.byte	0x00, 0xf4, 0x21, 0x00


	//----- nvinfo : EIATTR_KPARAM_INFO
	.align		4
.L_21:
        /*0068*/ 	.byte	0x04, 0x17
        /*006a*/ 	.short	(.L_23 - .L_22)
.L_22:
        /*006c*/ 	.word	0x00000000
        /*0070*/ 	.short	0x0000
        /*0072*/ 	.short	0x0000
        /*0074*/ 	.byte	0x00, 0xf4, 0x21, 0x00


	//----- nvinfo : EIATTR_SPARSE_MMA_MASK
	.align		4
.L_23:
        /*0078*/ 	.byte	0x03, 0x50
        /*007a*/ 	.short	0x0000


	//----- nvinfo : EIATTR_MAXREG_COUNT
	.align		4
        /*007c*/ 	.byte	0x03, 0x1b
        /*007e*/ 	.short	0x00ff


	//----- nvinfo : EIATTR_EXIT_INSTR_OFFSETS
	.align		4
        /*0080*/ 	.byte	0x04, 0x1c
        /*0082*/ 	.short	(.L_25 - .L_24)


	//   ....[0]....
.L_24:
        /*0084*/ 	.word	0x000002b0


	//   ....[1]....
        /*0088*/ 	.word	0x000002d0


	//----- nvinfo : EIATTR_REQNTID
	.align		4
.L_25:
        /*008c*/ 	.byte	0x04, 0x10
        /*008e*/ 	.short	(.L_27 - .L_26)
.L_26:
        /*0090*/ 	.word	0x00000080
        /*0094*/ 	.word	0x00000001
        /*0098*/ 	.word	0x00000001


	//----- nvinfo : EIATTR_CBANK_PARAM_SIZE
	.align		4
.L_27:
        /*009c*/ 	.byte	0x03, 0x19
        /*009e*/ 	.short	0x0034


	//----- nvinfo : EIATTR_PARAM_CBANK
	.align		4
        /*00a0*/ 	.byte	0x04, 0x0a
        /*00a2*/ 	.short	(.L_29 - .L_28)
	.align		4
.L_28:
        /*00a4*/ 	.word	index@(.nv.constant0.triton_poi_fused_native_layer_norm_20)
        /*00a8*/ 	.short	0x0210
        /*00aa*/ 	.short	0x0034


	//----- nvinfo : EIATTR_SW_WAR
	.align		4
.L_29:
        /*00ac*/ 	.byte	0x04, 0x36
        /*00ae*/ 	.short	(.L_31 - .L_30)
.L_30:
        /*00b0*/ 	.word	0x00000008
.L_31:


//--------------------- .nv.callgraph             --------------------------
	.section	.nv.callgraph,"",@"SHT_CUDA_CALLGRAPH"
	.align	4
	.sectionentsize	8
	.align		4
        /*0000*/ 	.word	0x00000000
	.align		4
        /*0004*/ 	.word	0xffffffff
	.align		4
        /*0008*/ 	.word	0x00000000
	.align		4
        /*000c*/ 	.word	0xfffffffe
	.align		4
        /*0010*/ 	.word	0x00000000
	.align		4
        /*0014*/ 	.word	0xfffffffd
	.align		4
        /*0018*/ 	.word	0x00000000
	.align		4
        /*001c*/ 	.word	0xfffffffc


//--------------------- .text.triton_poi_fused_native_layer_norm_20 --------------------------
	.section	.text.triton_poi_fused_native_layer_norm_20,"ax",@progbits
	.align	128
        .global         triton_poi_fused_native_layer_norm_20
        .type           triton_poi_fused_native_layer_norm_20,@function
        .size           triton_poi_fused_native_layer_norm_20,(.L_x_1 - triton_poi_fused_native_layer_norm_20)
        .other          triton_poi_fused_native_layer_norm_20,@"STO_CUDA_ENTRY STV_DEFAULT"
triton_poi_fused_native_layer_norm_20:
.text.triton_poi_fused_native_layer_norm_20:
[----:B------:R-:W0:Y:S01]  /*0000*/  LDC R1, c[0x0][0x28] ;  /* 0x00000a00ff017b82 */ /* 0x000e220000000800 */
[----:B------:R-:W1:Y:S07]  /*0010*/  S2R R0, SR_TID.X ;  /* 0x0000000000007919 */ /* 0x000e6e0000002100 */
[----:B------:R-:W2:Y:S01]  /*0020*/  LDC.64 R14, c[0x0][0x218] ;  /* 0x00008600ff0e7b82 */ /* 0x000ea20000000a00 */
[----:B------:R-:W-:Y:S01]  /*0030*/  CS2R R4, SRZ ;  /* 0x0000000000047805 */ /* 0x000fe2000001ff00 */
[----:B------:R-:W-:Y:S01]  /*0040*/  ULDC.64 UR4, c[0x0][0x208] ;  /* 0x0000820000047ab9 */ /* 0x000fe20000000a00 */
[----:B------:R-:W3:Y:S05]  /*0050*/  S2R R3, SR_CTAID.X ;  /* 0x0000000000037919 */ /* 0x000eea0000002500 */
[----:B------:R-:W4:Y:S08]  /*0060*/  LDC.64 R12, c[0x0][0x210] ;  /* 0x00008400ff0c7b82 */ /* 0x000f300000000a00 */
[----:B------:R-:W5:Y:S08]  /*0070*/  LDC.64 R10, c[0x0][0x228] ;  /* 0x00008a00ff0a7b82 */ /* 0x000f700000000a00 */
[----:B------:R-:W5:Y:S01]  /*0080*/  LDC.64 R6, c[0x0][0x230] ;  /* 0x00008c00ff067b82 */ /* 0x000f620000000a00 */
[----:B-1----:R-:W-:-:S07]  /*0090*/  SHF.L.U32 R0, R0, 0x1, RZ ;  /* 0x0000000100007819 */ /* 0x002fce00000006ff */
[----:B------:R-:W1:Y:S01]  /*00a0*/  LDC.64 R8, c[0x0][0x220] ;  /* 0x00008800ff087b82 */ /* 0x000e620000000a00 */
[----:B------:R-:W-:-:S04]  /*00b0*/  LOP3.LUT R0, R0, 0xfe, RZ, 0xc0, !PT ;  /* 0x000000fe00007812 */ /* 0x000fc800078ec0ff */
[----:B---3--:R-:W-:-:S04]  /*00c0*/  LEA R0, R3, R0, 0x8 ;  /* 0x0000000003007211 */ /* 0x008fc800078e40ff */
[----:B------:R-:W-:Y:S02]  /*00d0*/  SHF.R.S32.HI R3, RZ, 0x1f, R0 ;  /* 0x0000001fff037819 */ /* 0x000fe40000011400 */
[----:B------:R-:W-:Y:S02]  /*00e0*/  ISETP.GE.AND P0, PT, R0, 0x1010, PT ;  /* 0x000010100000780c */ /* 0x000fe40003f06270 */
[----:B------:R-:W-:-:S04]  /*00f0*/  LEA.HI R3, R3, R0, RZ, 0x2 ;  /* 0x0000000003037211 */ /* 0x000fc800078f10ff */
[----:B------:R-:W-:Y:S02]  /*0100*/  LOP3.LUT R17, R3, 0xfffffffc, RZ, 0xc0, !PT ;  /* 0xfffffffc03117812 */ /* 0x000fe400078ec0ff */
[----:B------:R-:W-:Y:S02]  /*0110*/  SHF.R.S32.HI R19, RZ, 0x2, R3 ;  /* 0x00000002ff137819 */ /* 0x000fe40000011403 */
[----:B------:R-:W-:Y:S02]  /*0120*/  CS2R R2, SRZ ;  /* 0x0000000000027805 */ /* 0x000fe4000001ff00 */
[----:B------:R-:W-:Y:S01]  /*0130*/  IADD3 R21, R0, -R17, RZ ;  /* 0x8000001100157210 */ /* 0x000fe20007ffe0ff */
[----:B--2---:R-:W-:-:S04]  /*0140*/  IMAD.WIDE R16, R19, 0x4, R14 ;  /* 0x0000000413107825 */ /* 0x004fc800078e020e */
[----:B----4-:R-:W-:Y:S01]  /*0150*/  IMAD.WIDE R14, R0, 0x4, R12 ;  /* 0x00000004000e7825 */ /* 0x010fe200078e020c */
[----:B------:R-:W2:Y:S03]  /*0160*/  @!P0 LDG.E.EL R5, desc[UR4][R16.64] ;  /* 0x0000000410058981 */ /* 0x000ea6000c2e1900 */
[C---:B-----5:R-:W-:Y:S01]  /*0170*/  IMAD.WIDE R10, R21.reuse, 0x4, R10 ;  /* 0x00000004150a7825 */ /* 0x060fe200078e020a */
[----:B------:R-:W3:Y:S03]  /*0180*/  @!P0 LDG.E.EL R4, desc[UR4][R16.64] ;  /* 0x0000000410048981 */ /* 0x000ee6000c2e1900 */
[----:B0-----:R-:W-:Y:S01]  /*0190*/  IMAD.WIDE R6, R21, 0x4, R6 ;  /* 0x0000000415067825 */ /* 0x001fe200078e0206 */
[----:B------:R-:W-:Y:S01]  /*01a0*/  CS2R R20, SRZ ;  /* 0x0000000000147805 */ /* 0x000fe2000001ff00 */
[----:B------:R0:W2:Y:S02]  /*01b0*/  @!P0 LDG.E.64 R2, desc[UR4][R14.64] ;  /* 0x000000040e028981 */ /* 0x0000a4000c1e1b00 */
[----:B-1----:R-:W-:Y:S01]  /*01c0*/  IMAD.WIDE R18, R19, 0x4, R8 ;  /* 0x0000000413127825 */ /* 0x002fe200078e0208 */
[----:B------:R-:W-:-:S02]  /*01d0*/  CS2R R12, SRZ ;  /* 0x00000000000c7805 */ /* 0x000fc4000001ff00 */
[----:B------:R-:W-:Y:S02]  /*01e0*/  CS2R R8, SRZ ;  /* 0x0000000000087805 */ /* 0x000fe4000001ff00 */
[----:B------:R-:W4:Y:S01]  /*01f0*/  @!P0 LDG.E.EL R20, desc[UR4][R18.64] ;  /* 0x0000000412148981 */ /* 0x000f22000c2e1900 */
[----:B0-----:R-:W0:Y:S03]  /*0200*/  LDC.64 R14, c[0x0][0x238] ;  /* 0x00008e00ff0e7b82 */ /* 0x001e260000000a00 */
[----:B------:R-:W5:Y:S04]  /*0210*/  @!P0 LDG.E.EL R21, desc[UR4][R18.64] ;  /* 0x0000000412158981 */ /* 0x000f68000c2e1900 */
[----:B------:R-:W5:Y:S04]  /*0220*/  @!P0 LDG.E.EL.64 R12, desc[UR4][R10.64] ;  /* 0x000000040a0c8981 */ /* 0x000f68000c2e1b00 */
[----:B------:R-:W5:Y:S01]  /*0230*/  @!P0 LDG.E.EL.64 R8, desc[UR4][R6.64] ;  /* 0x0000000406088981 */ /* 0x000f62000c2e1b00 */
[----:B--2---:R-:W-:Y:S01]  /*0240*/  FADD R5, -R5, R2 ;  /* 0x0000000205057221 */ /* 0x004fe20000000100 */
[----:B---3--:R-:W-:Y:S01]  /*0250*/  FADD R4, -R4, R3 ;  /* 0x0000000304047221 */ /* 0x008fe20000000100 */
[----:B0-----:R-:W-:-:S04]  /*0260*/  IMAD.WIDE R2, R0, 0x4, R14 ;  /* 0x0000000400027825 */ /* 0x001fc800078e020e */
[----:B----4-:R-:W-:Y:S01]  /*0270*/  FMUL R5, R5, R20 ;  /* 0x0000001405057220 */ /* 0x010fe20000400000 */
[----:B-----5:R-:W-:-:S03]  /*0280*/  FMUL R4, R4, R21 ;  /* 0x0000001504047220 */ /* 0x020fc60000400000 */
[----:B------:R-:W-:Y:S01]  /*0290*/  FFMA R8, R5, R12, R8 ;  /* 0x0000000c05087223 */ /* 0x000fe20000000008 */
[----:B------:R-:W-:Y:S01]  /*02a0*/  FFMA R9, R4, R13, R9 ;  /* 0x0000000d04097223 */ /* 0x000fe20000000009 */
[----:B------:R-:W-:Y:S06]  /*02b0*/  @P0 EXIT ;  /* 0x000000000000094d */ /* 0x000fec0003800000 */
[----:B------:R-:W-:Y:S01]  /*02c0*/  STG.E.64 desc[UR4][R2.64], R8 ;  /* 0x0000000802007986 */ /* 0x000fe2000c101b04 */
[----:B------:R-:W-:Y:S05]  /*02d0*/  EXIT ;  /* 0x000000000000794d */ /* 0x000fea0003800000 */
.L_x_0:
[----:B------:R-:W-:-:S00]  /*02e0*/  BRA `(.L_x_0) ;  /* 0xfffffffc00fc7947 */ /* 0x000fc0000383ffff */
[----:B------:R-:W-:-:S00]  /*02f0*/  NOP ;  /* 0x0000000000007918 */ /* 0x000fc00000000000 */
        /* <DEDUP_REMOVED lines=8> */
.L_x_1:


//--------------------- .nv.constant0.triton_poi_fused_native_layer_norm_20 --------------------------
	.section	.nv.constant0.triton_poi_fused_native_layer_norm_20,"a",@progbits
	.sectionflags	@""
	.align	4
.nv.constant0.triton_poi_fused_native_layer_norm_20:
	.zero		580
